//
// Generated by NVIDIA NVVM Compiler
//
// Compiler Build ID: CL-36424714
// Cuda compilation tools, release 13.0, V13.0.88
// Based on NVVM 20.0.0
//

.version 9.0
.target sm_100
.address_size 64

	// .globl	_Z13matmul_kernelPfS_S_iii

.visible .entry _Z13matmul_kernelPfS_S_iii(
	.param .u64 .ptr .align 1 _Z13matmul_kernelPfS_S_iii_param_0,
	.param .u64 .ptr .align 1 _Z13matmul_kernelPfS_S_iii_param_1,
	.param .u64 .ptr .align 1 _Z13matmul_kernelPfS_S_iii_param_2,
	.param .u32 _Z13matmul_kernelPfS_S_iii_param_3,
	.param .u32 _Z13matmul_kernelPfS_S_iii_param_4,
	.param .u32 _Z13matmul_kernelPfS_S_iii_param_5
)
{
	.reg .pred 	%p<14>;
	.reg .b32 	%r<46>;
	.reg .b32 	%f<55>;
	.reg .b64 	%rd<40>;

	ld.param.u64 	%rd6, [_Z13matmul_kernelPfS_S_iii_param_0];
	ld.param.u64 	%rd7, [_Z13matmul_kernelPfS_S_iii_param_1];
	ld.param.u64 	%rd5, [_Z13matmul_kernelPfS_S_iii_param_2];
	ld.param.u32 	%r22, [_Z13matmul_kernelPfS_S_iii_param_3];
	ld.param.u32 	%r23, [_Z13matmul_kernelPfS_S_iii_param_4];
	ld.param.u32 	%r21, [_Z13matmul_kernelPfS_S_iii_param_5];
	cvta.to.global.u64 	%rd1, %rd7;
	cvta.to.global.u64 	%rd2, %rd6;
	mov.u32 	%r24, %ctaid.x;
	mov.u32 	%r25, %ntid.x;
	mov.u32 	%r26, %tid.x;
	mad.lo.s32 	%r1, %r24, %r25, %r26;
	mov.u32 	%r27, %ctaid.y;
	mov.u32 	%r28, %ntid.y;
	mov.u32 	%r29, %tid.y;
	mad.lo.s32 	%r30, %r27, %r28, %r29;
	setp.ge.s32 	%p1, %r1, %r22;
	setp.ge.s32 	%p2, %r30, %r23;
	or.pred  	%p3, %p1, %p2;
	setp.lt.s32 	%p4, %r21, 1;
	or.pred  	%p5, %p3, %p4;
	@%p5 bra 	$L__BB0_12;
	cvta.to.global.u64 	%rd8, %rd5;
	mul.lo.s32 	%r3, %r21, %r1;
	mad.lo.s32 	%r32, %r23, %r1, %r30;
	mul.wide.s32 	%rd9, %r32, 4;
	add.s64 	%rd3, %rd8, %rd9;
	ld.global.f32 	%f52, [%rd3];
	and.b32  	%r4, %r21, 7;
	setp.lt.u32 	%p6, %r21, 8;
	mov.b32 	%r44, 0;
	@%p6 bra 	$L__BB0_4;
	and.b32  	%r44, %r21, 2147483640;
	neg.s32 	%r42, %r44;
	shl.b32 	%r7, %r23, 3;
	add.s64 	%rd4, %rd2, 16;
	mul.wide.s32 	%rd14, %r23, 4;
	mov.u32 	%r40, %r3;
	mov.u32 	%r41, %r30;
$L__BB0_3:
	.pragma "nounroll";
	mul.wide.s32 	%rd10, %r40, 4;
	add.s64 	%rd11, %rd4, %rd10;
	ld.global.f32 	%f9, [%rd11+-16];
	mul.wide.s32 	%rd12, %r41, 4;
	add.s64 	%rd13, %rd1, %rd12;
	ld.global.f32 	%f10, [%rd13];
	fma.rn.f32 	%f11, %f9, %f10, %f52;
	st.global.f32 	[%rd3], %f11;
	ld.global.f32 	%f12, [%rd11+-12];
	add.s64 	%rd15, %rd13, %rd14;
	ld.global.f32 	%f13, [%rd15];
	fma.rn.f32 	%f14, %f12, %f13, %f11;
	st.global.f32 	[%rd3], %f14;
	ld.global.f32 	%f15, [%rd11+-8];
	add.s64 	%rd16, %rd15, %rd14;
	ld.global.f32 	%f16, [%rd16];
	fma.rn.f32 	%f17, %f15, %f16, %f14;
	st.global.f32 	[%rd3], %f17;
	ld.global.f32 	%f18, [%rd11+-4];
	add.s64 	%rd17, %rd16, %rd14;
	ld.global.f32 	%f19, [%rd17];
	fma.rn.f32 	%f20, %f18, %f19, %f17;
	st.global.f32 	[%rd3], %f20;
	ld.global.f32 	%f21, [%rd11];
	add.s64 	%rd18, %rd17, %rd14;
	ld.global.f32 	%f22, [%rd18];
	fma.rn.f32 	%f23, %f21, %f22, %f20;
	st.global.f32 	[%rd3], %f23;
	ld.global.f32 	%f24, [%rd11+4];
	add.s64 	%rd19, %rd18, %rd14;
	ld.global.f32 	%f25, [%rd19];
	fma.rn.f32 	%f26, %f24, %f25, %f23;
	st.global.f32 	[%rd3], %f26;
	ld.global.f32 	%f27, [%rd11+8];
	add.s64 	%rd20, %rd19, %rd14;
	ld.global.f32 	%f28, [%rd20];
	fma.rn.f32 	%f29, %f27, %f28, %f26;
	st.global.f32 	[%rd3], %f29;
	ld.global.f32 	%f30, [%rd11+12];
	add.s64 	%rd21, %rd20, %rd14;
	ld.global.f32 	%f31, [%rd21];
	fma.rn.f32 	%f52, %f30, %f31, %f29;
	st.global.f32 	[%rd3], %f52;
	add.s32 	%r42, %r42, 8;
	add.s32 	%r41, %r41, %r7;
	add.s32 	%r40, %r40, 8;
	setp.ne.s32 	%p7, %r42, 0;
	@%p7 bra 	$L__BB0_3;
$L__BB0_4:
	setp.eq.s32 	%p8, %r4, 0;
	@%p8 bra 	$L__BB0_12;
	and.b32  	%r15, %r21, 3;
	setp.lt.u32 	%p9, %r4, 4;
	@%p9 bra 	$L__BB0_7;
	add.s32 	%r33, %r44, %r3;
	mul.wide.s32 	%rd22, %r33, 4;
	add.s64 	%rd23, %rd2, %rd22;
	ld.global.f32 	%f32, [%rd23];
	mad.lo.s32 	%r34, %r44, %r23, %r30;
	mul.wide.s32 	%rd24, %r34, 4;
	add.s64 	%rd25, %rd1, %rd24;
	ld.global.f32 	%f33, [%rd25];
	fma.rn.f32 	%f34, %f32, %f33, %f52;
	st.global.f32 	[%rd3], %f34;
	ld.global.f32 	%f35, [%rd23+4];
	mul.wide.s32 	%rd26, %r23, 4;
	add.s64 	%rd27, %rd25, %rd26;
	ld.global.f32 	%f36, [%rd27];
	fma.rn.f32 	%f37, %f35, %f36, %f34;
	st.global.f32 	[%rd3], %f37;
	ld.global.f32 	%f38, [%rd23+8];
	add.s64 	%rd28, %rd27, %rd26;
	ld.global.f32 	%f39, [%rd28];
	fma.rn.f32 	%f40, %f38, %f39, %f37;
	st.global.f32 	[%rd3], %f40;
	ld.global.f32 	%f41, [%rd23+12];
	add.s64 	%rd29, %rd28, %rd26;
	ld.global.f32 	%f42, [%rd29];
	fma.rn.f32 	%f52, %f41, %f42, %f40;
	st.global.f32 	[%rd3], %f52;
	add.s32 	%r44, %r44, 4;
$L__BB0_7:
	setp.eq.s32 	%p10, %r15, 0;
	@%p10 bra 	$L__BB0_12;
	setp.eq.s32 	%p11, %r15, 1;
	@%p11 bra 	$L__BB0_10;
	add.s32 	%r35, %r44, %r3;
	mul.wide.s32 	%rd30, %r35, 4;
	add.s64 	%rd31, %rd2, %rd30;
	ld.global.f32 	%f43, [%rd31];
	mad.lo.s32 	%r36, %r44, %r23, %r30;
	mul.wide.s32 	%rd32, %r36, 4;
	add.s64 	%rd33, %rd1, %rd32;
	ld.global.f32 	%f44, [%rd33];
	fma.rn.f32 	%f45, %f43, %f44, %f52;
	st.global.f32 	[%rd3], %f45;
	ld.global.f32 	%f46, [%rd31+4];
	mul.wide.s32 	%rd34, %r23, 4;
	add.s64 	%rd35, %rd33, %rd34;
	ld.global.f32 	%f47, [%rd35];
	fma.rn.f32 	%f52, %f46, %f47, %f45;
	st.global.f32 	[%rd3], %f52;
	add.s32 	%r44, %r44, 2;
$L__BB0_10:
	and.b32  	%r37, %r21, 1;
	setp.eq.b32 	%p12, %r37, 1;
	not.pred 	%p13, %p12;
	@%p13 bra 	$L__BB0_12;
	add.s32 	%r38, %r44, %r3;
	mul.wide.s32 	%rd36, %r38, 4;
	add.s64 	%rd37, %rd2, %rd36;
	ld.global.f32 	%f48, [%rd37];
	mad.lo.s32 	%r39, %r44, %r23, %r30;
	mul.wide.s32 	%rd38, %r39, 4;
	add.s64 	%rd39, %rd1, %rd38;
	ld.global.f32 	%f49, [%rd39];
	fma.rn.f32 	%f50, %f48, %f49, %f52;
	st.global.f32 	[%rd3], %f50;
$L__BB0_12:
	ret;

}


// ===== COMPILED SASS (sm_100) =====

	.target	sm_100

	.elftype	@"ET_EXEC"


//--------------------- .note.nv.tkinfo           --------------------------
	.section	.note.nv.tkinfo,"",@"SHT_NOTE"
	.sectionflags	@"SHF_NOTE_NV_TKINFO"
	.tkinfo
        /*0018*/ 	.word	0x00000002
        /*0030*/ 	.string	""
        /*0030*/ 	.string	"ptxas"
        /*0030*/ 	.string	"Cuda compilation tools, release 13.0, V13.0.88"
        /*0030*/ 	.string	"Build cuda_13.0.r13.0/compiler.36424714_0"
        /*0030*/ 	.string	"-arch sm_100 -m 64 "



//--------------------- .note.nv.cuinfo           --------------------------
	.section	.note.nv.cuinfo,"",@"SHT_NOTE"
	.sectionflags	@"SHF_NOTE_NV_CUINFO"
        /*0018*/ 	.short	0x0002
        /*001a*/ 	.short	0x0064
        /*001c*/ 	.short	0x0082
	.zero		2


//--------------------- .nv.info                  --------------------------
	.section	.nv.info,"",@"SHT_CUDA_INFO"
	.align	4


	//----- nvinfo : EIATTR_REGCOUNT
	.align		4
        /*0000*/ 	.byte	0x04, 0x2f
        /*0002*/ 	.short	(.L_1 - .L_0)
	.align		4
.L_0:
        /*0004*/ 	.word	index@(_Z13matmul_kernelPfS_S_iii)
        /*0008*/ 	.word	0x0000001c


	//----- nvinfo : EIATTR_FRAME_SIZE
	.align		4
.L_1:
        /*000c*/ 	.byte	0x04, 0x11
        /*000e*/ 	.short	(.L_3 - .L_2)
	.align		4
.L_2:
        /*0010*/ 	.word	index@(_Z13matmul_kernelPfS_S_iii)
        /*0014*/ 	.word	0x00000000


	//----- nvinfo : EIATTR_MIN_STACK_SIZE
	.align		4
.L_3:
        /*0018*/ 	.byte	0x04, 0x12
        /*001a*/ 	.short	(.L_5 - .L_4)
	.align		4
.L_4:
        /*001c*/ 	.word	index@(_Z13matmul_kernelPfS_S_iii)
        /*0020*/ 	.word	0x00000000
.L_5:


//--------------------- .nv.compat                --------------------------
	.section	.nv.compat,"",@"SHT_CUDA_COMPAT_INFO"
	.align	4
        /*0000*/ 	.byte	0x02, 0x09, 0x00, 0x00, 0x02, 0x02, 0x01, 0x00, 0x02, 0x05, 0x05, 0x00, 0x03, 0x07, 0x01, 0x01
        /*0010*/ 	.byte	0x02, 0x03, 0x00, 0x00, 0x02, 0x06, 0x01, 0x00, 0x04, 0x0b, 0x08, 0x00, 0x09, 0x00, 0x00, 0x00
        /*0020*/ 	.byte	0x00, 0x00, 0x00, 0x00


//--------------------- .nv.info._Z13matmul_kernelPfS_S_iii --------------------------
	.section	.nv.info._Z13matmul_kernelPfS_S_iii,"",@"SHT_CUDA_INFO"
	.sectionflags	@""
	.align	4


	//----- nvinfo : EIATTR_CUDA_API_VERSION
	.align		4
        /*0000*/ 	.byte	0x04, 0x37
        /*0002*/ 	.short	(.L_7 - .L_6)
.L_6:
        /*0004*/ 	.word	0x00000082


	//----- nvinfo : EIATTR_KPARAM_INFO
	.align		4
.L_7:
        /*0008*/ 	.byte	0x04, 0x17
        /*000a*/ 	.short	(.L_9 - .L_8)
.L_8:
        /*000c*/ 	.word	0x00000000
        /*0010*/ 	.short	0x0005
        /*0012*/ 	.short	0x0020
        /*0014*/ 	.byte	0x00, 0xf0, 0x11, 0x00


	//----- nvinfo : EIATTR_KPARAM_INFO
	.align		4
.L_9:
        /*0018*/ 	.byte	0x04, 0x17
        /*001a*/ 	.short	(.L_11 - .L_10)
.L_10:
        /*001c*/ 	.word	0x00000000
        /*0020*/ 	.short	0x0004
        /*0022*/ 	.short	0x001c
        /*0024*/ 	.byte	0x00, 0xf0, 0x11, 0x00


	//----- nvinfo : EIATTR_KPARAM_INFO
	.align		4
.L_11:
        /*0028*/ 	.byte	0x04, 0x17
        /*002a*/ 	.short	(.L_13 - .L_12)
.L_12:
        /*002c*/ 	.word	0x00000000
        /*0030*/ 	.short	0x0003
        /*0032*/ 	.short	0x0018
        /*0034*/ 	.byte	0x00, 0xf0, 0x11, 0x00


	//----- nvinfo : EIATTR_KPARAM_INFO
	.align		4
.L_13:
        /*0038*/ 	.byte	0x04, 0x17
        /*003a*/ 	.short	(.L_15 - .L_14)
.L_14:
        /*003c*/ 	.word	0x00000000
        /*0040*/ 	.short	0x0002
        /*0042*/ 	.short	0x0010
        /*0044*/ 	.byte	0x00, 0xf5, 0x21, 0x00


	//----- nvinfo : EIATTR_KPARAM_INFO
	.align		4
.L_15:
        /*0048*/ 	.byte	0x04, 0x17
        /*004a*/ 	.short	(.L_17 - .L_16)
.L_16:
        /*004c*/ 	.word	0x00000000
        /*0050*/ 	.short	0x0001
        /*0052*/ 	.short	0x0008
        /*0054*/ 	.byte	0x00, 0xf5, 0x21, 0x00


	//----- nvinfo : EIATTR_KPARAM_INFO
	.align		4
.L_17:
        /*0058*/ 	.byte	0x04, 0x17
        /*005a*/ 	.short	(.L_19 - .L_18)
.L_18:
        /*005c*/ 	.word	0x00000000
        /*0060*/ 	.short	0x0000
        /*0062*/ 	.short	0x0000
        /*0064*/ 	.byte	0x00, 0xf5, 0x21, 0x00


	//----- nvinfo : EIATTR_SPARSE_MMA_MASK
	.align		4
.L_19:
        /*0068*/ 	.byte	0x03, 0x50
        /*006a*/ 	.short	0x0000


	//----- nvinfo : EIATTR_MAXREG_COUNT
	.align		4
        /*006c*/ 	.byte	0x03, 0x1b
        /*006e*/ 	.short	0x00ff


	//----- nvinfo : EIATTR_MERCURY_ISA_VERSION
	.align		4
        /*0070*/ 	.byte	0x03, 0x5f
        /*0072*/ 	.short	0x0101


	//----- nvinfo : EIATTR_VRC_CTA_INIT_COUNT
	.align		4
        /*0074*/ 	.byte	0x02, 0x4a
	.zero		1
	.zero		1


	//----- nvinfo : EIATTR_EXIT_INSTR_OFFSETS
	.align		4
        /*0078*/ 	.byte	0x04, 0x1c
        /*007a*/ 	.short	(.L_21 - .L_20)


	//   ....[0]....
.L_20:
        /*007c*/ 	.word	0x000000e0


	//   ....[1]....
        /*0080*/ 	.word	0x00000520


	//   ....[2]....
        /*0084*/ 	.word	0x00000710


	//   ....[3]....
        /*0088*/ 	.word	0x00000860


	//   ....[4]....
        /*008c*/ 	.word	0x00000910


	//----- nvinfo : EIATTR_CBANK_PARAM_SIZE
	.align		4
.L_21:
        /*0090*/ 	.byte	0x03, 0x19
        /*0092*/ 	.short	0x0024


	//----- nvinfo : EIATTR_PARAM_CBANK
	.align		4
        /*0094*/ 	.byte	0x04, 0x0a
        /*0096*/ 	.short	(.L_23 - .L_22)
	.align		4
.L_22:
        /*0098*/ 	.word	index@(.nv.constant0._Z13matmul_kernelPfS_S_iii)
        /*009c*/ 	.short	0x0380
        /*009e*/ 	.short	0x0024


	//----- nvinfo : EIATTR_SW_WAR
	.align		4
.L_23:
        /*00a0*/ 	.byte	0x04, 0x36
        /*00a2*/ 	.short	(.L_25 - .L_24)
.L_24:
        /*00a4*/ 	.word	0x00000008
.L_25:


//--------------------- .nv.callgraph             --------------------------
	.section	.nv.callgraph,"",@"SHT_CUDA_CALLGRAPH"
	.align	4
	.sectionentsize	8
	.align		4
        /*0000*/ 	.word	0x00000000
	.align		4
        /*0004*/ 	.word	0xffffffff
	.align		4
        /*0008*/ 	.word	0x00000000
	.align		4
        /*000c*/ 	.word	0xfffffffe
	.align		4
        /*0010*/ 	.word	0x00000000
	.align		4
        /*0014*/ 	.word	0xfffffffd
	.align		4
        /*0018*/ 	.word	0x00000000
	.align		4
        /*001c*/ 	.word	0xfffffffc


//--------------------- .text._Z13matmul_kernelPfS_S_iii --------------------------
	.section	.text._Z13matmul_kernelPfS_S_iii,"ax",@progbits
	.align	128
        .global         _Z13matmul_kernelPfS_S_iii
        .type           _Z13matmul_kernelPfS_S_iii,@function
        .size           _Z13matmul_kernelPfS_S_iii,(.L_x_5 - _Z13matmul_kernelPfS_S_iii)
        .other          _Z13matmul_kernelPfS_S_iii,@"STO_CUDA_ENTRY STV_DEFAULT"
_Z13matmul_kernelPfS_S_iii:
.text._Z13matmul_kernelPfS_S_iii:
[----:B------:R-:W-:Y:S01]  /*0000*/  LDC R1, c[0x0][0x37c] ;  /* 0x0000df00ff017b82 */ /* 0x000fe20000000800 */
[----:B------:R-:W0:Y:S07]  /*0010*/  S2R R5, SR_TID.Y ;  /* 0x0000000000057919 */ /* 0x000e2e0000002200 */
[----:B------:R-:W1:Y:S01]  /*0020*/  LDC R7, c[0x0][0x360] ;  /* 0x0000d800ff077b82 */ /* 0x000e620000000800 */
[----:B------:R-:W1:Y:S07]  /*0030*/  S2R R4, SR_TID.X ;  /* 0x0000000000047919 */ /* 0x000e6e0000002100 */
[----:B------:R-:W0:Y:S08]  /*0040*/  S2UR UR5, SR_CTAID.Y ;  /* 0x00000000000579c3 */ /* 0x000e300000002600 */
[----:B------:R-:W0:Y:S08]  /*0050*/  LDC R8, c[0x0][0x364] ;  /* 0x0000d900ff087b82 */ /* 0x000e300000000800 */
[----:B------:R-:W1:Y:S08]  /*0060*/  S2UR UR4, SR_CTAID.X ;  /* 0x00000000000479c3 */ /* 0x000e700000002500 */
[----:B------:R-:W2:Y:S08]  /*0070*/  LDC.64 R2, c[0x0][0x398] ;  /* 0x0000e600ff027b82 */ /* 0x000eb00000000a00 */
[----:B------:R-:W3:Y:S01]  /*0080*/  LDC R0, c[0x0][0x3a0] ;  /* 0x0000e800ff007b82 */ /* 0x000ee20000000800 */
[----:B0-----:R-:W-:-:S02]  /*0090*/  IMAD R8, R8, UR5, R5 ;  /* 0x0000000508087c24 */ /* 0x001fc4000f8e0205 */
[----:B-1----:R-:W-:-:S03]  /*00a0*/  IMAD R7, R7, UR4, R4 ;  /* 0x0000000407077c24 */ /* 0x002fc6000f8e0204 */
[----:B--2---:R-:W-:-:S04]  /*00b0*/  ISETP.GE.AND P0, PT, R8, R3, PT ;  /* 0x000000030800720c */ /* 0x004fc80003f06270 */
[----:B------:R-:W-:-:S04]  /*00c0*/  ISETP.GE.OR P0, PT, R7, R2, P0 ;  /* 0x000000020700720c */ /* 0x000fc80000706670 */
[----:B---3--:R-:W-:-:S13]  /*00d0*/  ISETP.LT.OR P0, PT, R0, 0x1, P0 ;  /* 0x000000010000780c */ /* 0x008fda0000701670 */
[----:B------:R-:W-:Y:S05]  /*00e0*/  @P0 EXIT ;  /* 0x000000000000094d */ /* 0x000fea0003800000 */
[----:B------:R-:W0:Y:S01]  /*00f0*/  LDC.64 R4, c[0x0][0x390] ;  /* 0x0000e400ff047b82 */ /* 0x000e220000000a00 */
[----:B------:R-:W1:Y:S01]  /*0100*/  LDCU.64 UR6, c[0x0][0x358] ;  /* 0x00006b00ff0677ac */ /* 0x000e620008000a00 */
[C---:B------:R-:W-:Y:S01]  /*0110*/  ISETP.GE.U32.AND P1, PT, R0.reuse, 0x8, PT ;  /* 0x000000080000780c */ /* 0x040fe20003f26070 */
[C---:B------:R-:W-:Y:S01]  /*0120*/  IMAD R9, R7.reuse, R3, R8 ;  /* 0x0000000307097224 */ /* 0x040fe200078e0208 */
[----:B------:R-:W-:Y:S01]  /*0130*/  LOP3.LUT R20, R0, 0x7, RZ, 0xc0, !PT ;  /* 0x0000000700147812 */ /* 0x000fe200078ec0ff */
[----:B------:R-:W-:-:S03]  /*0140*/  IMAD R2, R7, R0, RZ ;  /* 0x0000000007027224 */ /* 0x000fc600078e02ff */
[----:B------:R-:W-:Y:S01]  /*0150*/  ISETP.NE.AND P0, PT, R20, RZ, PT ;  /* 0x000000ff1400720c */ /* 0x000fe20003f05270 */
[----:B0-----:R-:W-:-:S04]  /*0160*/  IMAD.WIDE R4, R9, 0x4, R4 ;  /* 0x0000000409047825 */ /* 0x001fc800078e0204 */
[----:B------:R-:W-:Y:S01]  /*0170*/  HFMA2 R9, -RZ, RZ, 0, 0 ;  /* 0x00000000ff097431 */ /* 0x000fe200000001ff */
[----:B-1----:R0:W5:Y:S01]  /*0180*/  LDG.E R13, desc[UR6][R4.64] ;  /* 0x00000006040d7981 */ /* 0x002162000c1e1900 */
[----:B------:R-:W-:Y:S06]  /*0190*/  @!P1 BRA `(.L_x_0) ;  /* 0x0000000000e09947 */ /* 0x000fec0003800000 */
[----:B------:R-:W1:Y:S01]  /*01a0*/  LDCU.64 UR4, c[0x0][0x380] ;  /* 0x00007000ff0477ac */ /* 0x000e620008000a00 */
[----:B------:R-:W-:Y:S02]  /*01b0*/  LOP3.LUT R9, R0, 0x7ffffff8, RZ, 0xc0, !PT ;  /* 0x7ffffff800097812 */ /* 0x000fe400078ec0ff */
[----:B------:R-:W-:Y:S02]  /*01c0*/  MOV R11, R2 ;  /* 0x00000002000b7202 */ /* 0x000fe40000000f00 */
[----:B------:R-:W-:Y:S02]  /*01d0*/  MOV R12, R8 ;  /* 0x00000008000c7202 */ /* 0x000fe40000000f00 */
[----:B------:R-:W-:Y:S01]  /*01e0*/  IADD3 R10, PT, PT, -R9, RZ, RZ ;  /* 0x000000ff090a7210 */ /* 0x000fe20007ffe1ff */
[----:B-1----:R-:W-:-:S04]  /*01f0*/  UIADD3 UR4, UP0, UPT, UR4, 0x10, URZ ;  /* 0x0000001004047890 */ /* 0x002fc8000ff1e0ff */
[----:B------:R-:W-:-:S12]  /*0200*/  UIADD3.X UR5, UPT, UPT, URZ, UR5, URZ, UP0, !UPT ;  /* 0x00000005ff057290 */ /* 0x000fd800087fe4ff */
.L_x_1:
[----:B------:R-:W1:Y:S01]  /*0210*/  LDC.64 R14, c[0x0][0x388] ;  /* 0x0000e200ff0e7b82 */ /* 0x000e620000000a00 */
[----:B------:R-:W-:Y:S02]  /*0220*/  MOV R6, UR4 ;  /* 0x0000000400067c02 */ /* 0x000fe40008000f00 */
[----:B------:R-:W-:-:S03]  /*0230*/  MOV R7, UR5 ;  /* 0x0000000500077c02 */ /* 0x000fc60008000f00 */
[----:B------:R-:W-:-:S05]  /*0240*/  IMAD.WIDE R6, R11, 0x4, R6 ;  /* 0x000000040b067825 */ /* 0x000fca00078e0206 */
[----:B--2---:R-:W2:Y:S01]  /*0250*/  LDG.E R16, desc[UR6][R6.64+-0x10] ;  /* 0xfffff00606107981 */ /* 0x004ea2000c1e1900 */
[----:B-1----:R-:W-:-:S05]  /*0260*/  IMAD.WIDE R14, R12, 0x4, R14 ;  /* 0x000000040c0e7825 */ /* 0x002fca00078e020e */
[----:B------:R-:W2:Y:S02]  /*0270*/  LDG.E R17, desc[UR6][R14.64] ;  /* 0x000000060e117981 */ /* 0x000ea4000c1e1900 */
[----:B--2--5:R-:W-:Y:S01]  /*0280*/  FFMA R13, R16, R17, R13 ;  /* 0x00000011100d7223 */ /* 0x024fe2000000000d */
[----:B------:R-:W-:-:S04]  /*0290*/  IMAD.WIDE R16, R3, 0x4, R14 ;  /* 0x0000000403107825 */ /* 0x000fc800078e020e */
[----:B------:R1:W-:Y:S04]  /*02a0*/  STG.E desc[UR6][R4.64], R13 ;  /* 0x0000000d04007986 */ /* 0x0003e8000c101906 */
[----:B------:R-:W2:Y:S04]  /*02b0*/  LDG.E R18, desc[UR6][R6.64+-0xc] ;  /* 0xfffff40606127981 */ /* 0x000ea8000c1e1900 */
[----:B------:R-:W2:Y:S02]  /*02c0*/  LDG.E R19, desc[UR6][R16.64] ;  /* 0x0000000610137981 */ /* 0x000ea4000c1e1900 */
[----:B--2---:R-:W-:Y:S01]  /*02d0*/  FFMA R21, R18, R19, R13 ;  /* 0x0000001312157223 */ /* 0x004fe2000000000d */
[----:B------:R-:W-:-:S04]  /*02e0*/  IMAD.WIDE R18, R3, 0x4, R16 ;  /* 0x0000000403127825 */ /* 0x000fc800078e0210 */
[----:B------:R2:W-:Y:S04]  /*02f0*/  STG.E desc[UR6][R4.64], R21 ;  /* 0x0000001504007986 */ /* 0x0005e8000c101906 */
[----:B------:R-:W3:Y:S04]  /*0300*/  LDG.E R22, desc[UR6][R6.64+-0x8] ;  /* 0xfffff80606167981 */ /* 0x000ee8000c1e1900 */
[----:B------:R-:W3:Y:S02]  /*0310*/  LDG.E R14, desc[UR6][R18.64] ;  /* 0x00000006120e7981 */ /* 0x000ee4000c1e1900 */
[----:B---3--:R-:W-:Y:S01]  /*0320*/  FFMA R23, R22, R14, R21 ;  /* 0x0000000e16177223 */ /* 0x008fe20000000015 */
[----:B------:R-:W-:-:S04]  /*0330*/  IMAD.WIDE R14, R3, 0x4, R18 ;  /* 0x00000004030e7825 */ /* 0x000fc800078e0212 */
[----:B------:R3:W-:Y:S04]  /*0340*/  STG.E desc[UR6][R4.64], R23 ;  /* 0x0000001704007986 */ /* 0x0007e8000c101906 */
[----:B------:R-:W4:Y:S04]  /*0350*/  LDG.E R22, desc[UR6][R6.64+-0x4] ;  /* 0xfffffc0606167981 */ /* 0x000f28000c1e1900 */
[----:B-1----:R-:W4:Y:S01]  /*0360*/  LDG.E R13, desc[UR6][R14.64] ;  /* 0x000000060e0d7981 */ /* 0x002f22000c1e1900 */
[----:B------:R-:W-:-:S04]  /*0370*/  IMAD.WIDE R16, R3, 0x4, R14 ;  /* 0x0000000403107825 */ /* 0x000fc800078e020e */
[----:B----4-:R-:W-:-:S05]  /*0380*/  FFMA R13, R22, R13, R23 ;  /* 0x0000000d160d7223 */ /* 0x010fca0000000017 */
[----:B------:R1:W-:Y:S04]  /*0390*/  STG.E desc[UR6][R4.64], R13 ;  /* 0x0000000d04007986 */ /* 0x0003e8000c101906 */
[----:B------:R-:W4:Y:S04]  /*03a0*/  LDG.E R22, desc[UR6][R6.64] ;  /* 0x0000000606167981 */ /* 0x000f28000c1e1900 */
[----:B--2---:R-:W4:Y:S01]  /*03b0*/  LDG.E R21, desc[UR6][R16.64] ;  /* 0x0000000610157981 */ /* 0x004f22000c1e1900 */
[----:B------:R-:W-:-:S04]  /*03c0*/  IMAD.WIDE R18, R3, 0x4, R16 ;  /* 0x0000000403127825 */ /* 0x000fc800078e0210 */
[----:B----4-:R-:W-:-:S05]  /*03d0*/  FFMA R21, R22, R21, R13 ;  /* 0x0000001516157223 */ /* 0x010fca000000000d */
[----:B------:R2:W-:Y:S04]  /*03e0*/  STG.E desc[UR6][R4.64], R21 ;  /* 0x0000001504007986 */ /* 0x0005e8000c101906 */
[----:B------:R-:W4:Y:S04]  /*03f0*/  LDG.E R22, desc[UR6][R6.64+0x4] ;  /* 0x0000040606167981 */ /* 0x000f28000c1e1900 */
[----:B---3--:R-:W4:Y:S01]  /*0400*/  LDG.E R23, desc[UR6][R18.64] ;  /* 0x0000000612177981 */ /* 0x008f22000c1e1900 */
[----:B------:R-:W-:-:S04]  /*0410*/  IMAD.WIDE R14, R3, 0x4, R18 ;  /* 0x00000004030e7825 */ /* 0x000fc800078e0212 */
[----:B----4-:R-:W-:-:S05]  /*0420*/  FFMA R23, R22, R23, R21 ;  /* 0x0000001716177223 */ /* 0x010fca0000000015 */
[----:B------:R2:W-:Y:S04]  /*0430*/  STG.E desc[UR6][R4.64], R23 ;  /* 0x0000001704007986 */ /* 0x0005e8000c101906 */
[----:B------:R-:W3:Y:S04]  /*0440*/  LDG.E R22, desc[UR6][R6.64+0x8] ;  /* 0x0000080606167981 */ /* 0x000ee8000c1e1900 */
[----:B-1----:R-:W3:Y:S01]  /*0450*/  LDG.E R13, desc[UR6][R14.64] ;  /* 0x000000060e0d7981 */ /* 0x002ee2000c1e1900 */
[----:B------:R-:W-:Y:S01]  /*0460*/  IMAD.WIDE R16, R3, 0x4, R14 ;  /* 0x0000000403107825 */ /* 0x000fe200078e020e */
[----:B------:R-:W-:-:S03]  /*0470*/  IADD3 R10, PT, PT, R10, 0x8, RZ ;  /* 0x000000080a0a7810 */ /* 0x000fc60007ffe0ff */
[----:B---3--:R-:W-:-:S05]  /*0480*/  FFMA R25, R22, R13, R23 ;  /* 0x0000000d16197223 */ /* 0x008fca0000000017 */
[----:B------:R2:W-:Y:S04]  /*0490*/  STG.E desc[UR6][R4.64], R25 ;  /* 0x0000001904007986 */ /* 0x0005e8000c101906 */
[----:B------:R-:W3:Y:S04]  /*04a0*/  LDG.E R22, desc[UR6][R6.64+0xc] ;  /* 0x00000c0606167981 */ /* 0x000ee8000c1e1900 */
[----:B------:R-:W3:Y:S01]  /*04b0*/  LDG.E R16, desc[UR6][R16.64] ;  /* 0x0000000610107981 */ /* 0x000ee2000c1e1900 */
[----:B------:R-:W-:Y:S02]  /*04c0*/  ISETP.NE.AND P1, PT, R10, RZ, PT ;  /* 0x000000ff0a00720c */ /* 0x000fe40003f25270 */
[----:B------:R-:W-:-:S02]  /*04d0*/  LEA R12, R3, R12, 0x3 ;  /* 0x0000000c030c7211 */ /* 0x000fc400078e18ff */
[----:B------:R-:W-:Y:S01]  /*04e0*/  IADD3 R11, PT, PT, R11, 0x8, RZ ;  /* 0x000000080b0b7810 */ /* 0x000fe20007ffe0ff */
[----:B---3--:R-:W-:-:S05]  /*04f0*/  FFMA R13, R22, R16, R25 ;  /* 0x00000010160d7223 */ /* 0x008fca0000000019 */
[----:B------:R2:W-:Y:S03]  /*0500*/  STG.E desc[UR6][R4.64], R13 ;  /* 0x0000000d04007986 */ /* 0x0005e6000c101906 */
[----:B------:R-:W-:Y:S05]  /*0510*/  @P1 BRA `(.L_x_1) ;  /* 0xfffffffc003c1947 */ /* 0x000fea000383ffff */
.L_x_0:
[----:B------:R-:W-:Y:S05]  /*0520*/  @!P0 EXIT ;  /* 0x000000000000894d */ /* 0x000fea0003800000 */
[----:B------:R-:W-:Y:S02]  /*0530*/  ISETP.GE.U32.AND P0, PT, R20, 0x4, PT ;  /* 0x000000041400780c */ /* 0x000fe40003f06070 */
[----:B------:R-:W-:-:S04]  /*0540*/  LOP3.LUT R16, R0, 0x3, RZ, 0xc0, !PT ;  /* 0x0000000300107812 */ /* 0x000fc800078ec0ff */
[----:B------:R-:W-:-:S07]  /*0550*/  ISETP.NE.AND P1, PT, R16, RZ, PT ;  /* 0x000000ff1000720c */ /* 0x000fce0003f25270 */
[----:B------:R-:W-:Y:S06]  /*0560*/  @!P0 BRA `(.L_x_2) ;  /* 0x0000000000688947 */ /* 0x000fec0003800000 */
[----:B------:R-:W1:Y:S01]  /*0570*/  LDC.64 R6, c[0x0][0x380] ;  /* 0x0000e000ff067b82 */ /* 0x000e620000000a00 */
[----:B------:R-:W-:Y:S01]  /*0580*/  IADD3 R15, PT, PT, R2, R9, RZ ;  /* 0x00000009020f7210 */ /* 0x000fe20007ffe0ff */
[----:B------:R-:W-:-:S06]  /*0590*/  IMAD R17, R9, R3, R8 ;  /* 0x0000000309117224 */ /* 0x000fcc00078e0208 */
[----:B------:R-:W3:Y:S01]  /*05a0*/  LDC.64 R10, c[0x0][0x388] ;  /* 0x0000e200ff0a7b82 */ /* 0x000ee20000000a00 */
[----:B-1----:R-:W-:-:S05]  /*05b0*/  IMAD.WIDE R6, R15, 0x4, R6 ;  /* 0x000000040f067825 */ /* 0x002fca00078e0206 */
[----:B------:R-:W4:Y:S01]  /*05c0*/  LDG.E R12, desc[UR6][R6.64] ;  /* 0x00000006060c7981 */ /* 0x000f22000c1e1900 */
[----:B---3--:R-:W-:-:S05]  /*05d0*/  IMAD.WIDE R10, R17, 0x4, R10 ;  /* 0x00000004110a7825 */ /* 0x008fca00078e020a */
[----:B------:R-:W4:Y:S02]  /*05e0*/  LDG.E R14, desc[UR6][R10.64] ;  /* 0x000000060a0e7981 */ /* 0x000f24000c1e1900 */
[----:B----45:R-:W-:Y:S01]  /*05f0*/  FFMA R17, R12, R14, R13 ;  /* 0x0000000e0c117223 */ /* 0x030fe2000000000d */
[----:B--2---:R-:W-:-:S04]  /*0600*/  IMAD.WIDE R12, R3, 0x4, R10 ;  /* 0x00000004030c7825 */ /* 0x004fc800078e020a */
[----:B------:R1:W-:Y:S04]  /*0610*/  STG.E desc[UR6][R4.64], R17 ;  /* 0x0000001104007986 */ /* 0x0003e8000c101906 */
[----:B------:R-:W2:Y:S04]  /*0620*/  LDG.E R14, desc[UR6][R6.64+0x4] ;  /* 0x00000406060e7981 */ /* 0x000ea8000c1e1900 */
[----:B------:R-:W2:Y:S02]  /*0630*/  LDG.E R15, desc[UR6][R12.64] ;  /* 0x000000060c0f7981 */ /* 0x000ea4000c1e1900 */
[----:B--2---:R-:W-:Y:S01]  /*0640*/  FFMA R19, R14, R15, R17 ;  /* 0x0000000f0e137223 */ /* 0x004fe20000000011 */
[----:B------:R-:W-:-:S04]  /*0650*/  IMAD.WIDE R14, R3, 0x4, R12 ;  /* 0x00000004030e7825 */ /* 0x000fc800078e020c */
[----:B------:R1:W-:Y:S04]  /*0660*/  STG.E desc[UR6][R4.64], R19 ;  /* 0x0000001304007986 */ /* 0x0003e8000c101906 */
[----:B------:R-:W2:Y:S04]  /*0670*/  LDG.E R18, desc[UR6][R6.64+0x8] ;  /* 0x0000080606127981 */ /* 0x000ea8000c1e1900 */
[----:B------:R-:W2:Y:S01]  /*0680*/  LDG.E R20, desc[UR6][R14.64] ;  /* 0x000000060e147981 */ /* 0x000ea2000c1e1900 */
[----:B------:R-:W-:-:S04]  /*0690*/  IMAD.WIDE R10, R3, 0x4, R14 ;  /* 0x00000004030a7825 */ /* 0x000fc800078e020e */
[----:B--2---:R-:W-:-:S05]  /*06a0*/  FFMA R21, R18, R20, R19 ;  /* 0x0000001412157223 */ /* 0x004fca0000000013 */
[----:B------:R1:W-:Y:S04]  /*06b0*/  STG.E desc[UR6][R4.64], R21 ;  /* 0x0000001504007986 */ /* 0x0003e8000c101906 */
[----:B------:R-:W2:Y:S04]  /*06c0*/  LDG.E R18, desc[UR6][R6.64+0xc] ;  /* 0x00000c0606127981 */ /* 0x000ea8000c1e1900 */
[----:B------:R-:W2:Y:S01]  /*06d0*/  LDG.E R10, desc[UR6][R10.64] ;  /* 0x000000060a0a7981 */ /* 0x000ea2000c1e1900 */
[----:B------:R-:W-:Y:S01]  /*06e0*/  IADD3 R9, PT, PT, R9, 0x4, RZ ;  /* 0x0000000409097810 */ /* 0x000fe20007ffe0ff */
[----:B--2---:R-:W-:-:S05]  /*06f0*/  FFMA R13, R18, R10, R21 ;  /* 0x0000000a120d7223 */ /* 0x004fca0000000015 */
[----:B------:R1:W-:Y:S02]  /*0700*/  STG.E desc[UR6][R4.64], R13 ;  /* 0x0000000d04007986 */ /* 0x0003e4000c101906 */
.L_x_2:
[----:B------:R-:W-:Y:S05]  /*0710*/  @!P1 EXIT ;  /* 0x000000000000994d */ /* 0x000fea0003800000 */
[----:B------:R-:W-:Y:S02]  /*0720*/  ISETP.NE.AND P0, PT, R16, 0x1, PT ;  /* 0x000000011000780c */ /* 0x000fe40003f05270 */
[----:B------:R-:W-:-:S04]  /*0730*/  LOP3.LUT R0, R0, 0x1, RZ, 0xc0, !PT ;  /* 0x0000000100007812 */ /* 0x000fc800078ec0ff */
[----:B------:R-:W-:-:S07]  /*0740*/  ISETP.NE.U32.AND P1, PT, R0, 0x1, PT ;  /* 0x000000010000780c */ /* 0x000fce0003f25070 */
[----:B------:R-:W-:Y:S06]  /*0750*/  @!P0 BRA `(.L_x_3) ;  /* 0x0000000000408947 */ /* 0x000fec0003800000 */
[----:B------:R-:W3:Y:S01]  /*0760*/  LDC.64 R6, c[0x0][0x380] ;  /* 0x0000e000ff067b82 */ /* 0x000ee20000000a00 */
[----:B------:R-:W-:Y:S01]  /*0770*/  IADD3 R15, PT, PT, R2, R9, RZ ;  /* 0x00000009020f7210 */ /* 0x000fe20007ffe0ff */
[----:B-1----:R-:W-:-:S06]  /*0780*/  IMAD R17, R9, R3, R8 ;  /* 0x0000000309117224 */ /* 0x002fcc00078e0208 */
[----:B------:R-:W1:Y:S01]  /*0790*/  LDC.64 R10, c[0x0][0x388] ;  /* 0x0000e200ff0a7b82 */ /* 0x000e620000000a00 */
[----:B---3--:R-:W-:-:S05]  /*07a0*/  IMAD.WIDE R6, R15, 0x4, R6 ;  /* 0x000000040f067825 */ /* 0x008fca00078e0206 */
[----:B------:R-:W3:Y:S01]  /*07b0*/  LDG.E R0, desc[UR6][R6.64] ;  /* 0x0000000606007981 */ /* 0x000ee2000c1e1900 */
[----:B-1----:R-:W-:-:S05]  /*07c0*/  IMAD.WIDE R10, R17, 0x4, R10 ;  /* 0x00000004110a7825 */ /* 0x002fca00078e020a */
[----:B------:R-:W3:Y:S01]  /*07d0*/  LDG.E R12, desc[UR6][R10.64] ;  /* 0x000000060a0c7981 */ /* 0x000ee2000c1e1900 */
[----:B------:R-:W-:-:S04]  /*07e0*/  IMAD.WIDE R14, R3, 0x4, R10 ;  /* 0x00000004030e7825 */ /* 0x000fc800078e020a */
[----:B---3-5:R-:W-:-:S05]  /*07f0*/  FFMA R17, R0, R12, R13 ;  /* 0x0000000c00117223 */ /* 0x028fca000000000d */
[----:B------:R3:W-:Y:S04]  /*0800*/  STG.E desc[UR6][R4.64], R17 ;  /* 0x0000001104007986 */ /* 0x0007e8000c101906 */
[----:B------:R-:W2:Y:S04]  /*0810*/  LDG.E R0, desc[UR6][R6.64+0x4] ;  /* 0x0000040606007981 */ /* 0x000ea8000c1e1900 */
[----:B------:R-:W2:Y:S01]  /*0820*/  LDG.E R14, desc[UR6][R14.64] ;  /* 0x000000060e0e7981 */ /* 0x000ea2000c1e1900 */
[----:B------:R-:W-:Y:S01]  /*0830*/  IADD3 R9, PT, PT, R9, 0x2, RZ ;  /* 0x0000000209097810 */ /* 0x000fe20007ffe0ff */
[----:B--2---:R-:W-:-:S05]  /*0840*/  FFMA R13, R0, R14, R17 ;  /* 0x0000000e000d7223 */ /* 0x004fca0000000011 */
[----:B------:R3:W-:Y:S02]  /*0850*/  STG.E desc[UR6][R4.64], R13 ;  /* 0x0000000d04007986 */ /* 0x0007e4000c101906 */
.L_x_3:
[----:B------:R-:W-:Y:S05]  /*0860*/  @P1 EXIT ;  /* 0x000000000000194d */ /* 0x000fea0003800000 */
[----:B------:R-:W4:Y:S01]  /*0870*/  LDC.64 R6, c[0x0][0x380] ;  /* 0x0000e000ff067b82 */ /* 0x000f220000000a00 */
[----:B------:R-:W-:Y:S01]  /*0880*/  IADD3 R15, PT, PT, R2, R9, RZ ;  /* 0x00000009020f7210 */ /* 0x000fe20007ffe0ff */
[----:B------:R-:W-:-:S06]  /*0890*/  IMAD R9, R9, R3, R8 ;  /* 0x0000000309097224 */ /* 0x000fcc00078e0208 */
[----:B------:R-:W0:Y:S01]  /*08a0*/  LDC.64 R10, c[0x0][0x388] ;  /* 0x0000e200ff0a7b82 */ /* 0x000e220000000a00 */
[----:B----4-:R-:W-:-:S06]  /*08b0*/  IMAD.WIDE R2, R15, 0x4, R6 ;  /* 0x000000040f027825 */ /* 0x010fcc00078e0206 */
[----:B------:R-:W1:Y:S01]  /*08c0*/  LDG.E R2, desc[UR6][R2.64] ;  /* 0x0000000602027981 */ /* 0x000e62000c1e1900 */
[----:B0-----:R-:W-:-:S06]  /*08d0*/  IMAD.WIDE R6, R9, 0x4, R10 ;  /* 0x0000000409067825 */ /* 0x001fcc00078e020a */
[----:B------:R-:W1:Y:S02]  /*08e0*/  LDG.E R6, desc[UR6][R6.64] ;  /* 0x0000000606067981 */ /* 0x000e64000c1e1900 */
[----:B-123-5:R-:W-:-:S05]  /*08f0*/  FFMA R13, R2, R6, R13 ;  /* 0x00000006020d7223 */ /* 0x02efca000000000d */
[----:B------:R-:W-:Y:S01]  /*0900*/  STG.E desc[UR6][R4.64], R13 ;  /* 0x0000000d04007986 */ /* 0x000fe2000c101906 */
[----:B------:R-:W-:Y:S05]  /*0910*/  EXIT ;  /* 0x000000000000794d */ /* 0x000fea0003800000 */
.L_x_4:
[----:B------:R-:W-:-:S00]  /*0920*/  BRA `(.L_x_4) ;  /* 0xfffffffc00fc7947 */ /* 0x000fc0000383ffff */
[----:B------:R-:W-:-:S00]  /*0930*/  NOP ;  /* 0x0000000000007918 */ /* 0x000fc00000000000 */
        /* <DEDUP_REMOVED lines=12> */
.L_x_5:


//--------------------- .nv.shared.reserved.0     --------------------------
	.section	.nv.shared.reserved.0,"aw",@nobits
	.weak		__nv_reservedSMEM_offset_0_alias
	.size		__nv_reservedSMEM_offset_0_alias, 0, 64
	.other		__nv_reservedSMEM_offset_0_alias,@"STO_CUDA_RESERVED_SHARED STV_DEFAULT"
__nv_reservedSMEM_offset_0_alias:
	.zero		0
	.zero		64


//--------------------- .nv.constant0._Z13matmul_kernelPfS_S_iii --------------------------
	.section	.nv.constant0._Z13matmul_kernelPfS_S_iii,"a",@progbits
	.sectionflags	@""
	.align	4
.nv.constant0._Z13matmul_kernelPfS_S_iii:
	.zero		932


//--------------------- SYMBOLS --------------------------

	.type		.nv.reservedSmem.offset0,@object
	.size		.nv.reservedSmem.offset0,0x4
